//
// Generated by NVIDIA NVVM Compiler
//
// Compiler Build ID: CL-36424714
// Cuda compilation tools, release 13.0, V13.0.88
// Based on NVVM 20.0.0
//

.version 9.0
.target sm_100
.address_size 64

	// .globl	_Z16fusedElementWisePfS_S_S_fffi

.visible .entry _Z16fusedElementWisePfS_S_S_fffi(
	.param .u64 .ptr .align 1 _Z16fusedElementWisePfS_S_S_fffi_param_0,
	.param .u64 .ptr .align 1 _Z16fusedElementWisePfS_S_S_fffi_param_1,
	.param .u64 .ptr .align 1 _Z16fusedElementWisePfS_S_S_fffi_param_2,
	.param .u64 .ptr .align 1 _Z16fusedElementWisePfS_S_S_fffi_param_3,
	.param .f32 _Z16fusedElementWisePfS_S_S_fffi_param_4,
	.param .f32 _Z16fusedElementWisePfS_S_S_fffi_param_5,
	.param .f32 _Z16fusedElementWisePfS_S_S_fffi_param_6,
	.param .u32 _Z16fusedElementWisePfS_S_S_fffi_param_7
)
{
	.reg .pred 	%p<7>;
	.reg .b32 	%r<31>;
	.reg .b32 	%f<39>;
	.reg .b64 	%rd<32>;

	ld.param.u64 	%rd5, [_Z16fusedElementWisePfS_S_S_fffi_param_0];
	ld.param.u64 	%rd6, [_Z16fusedElementWisePfS_S_S_fffi_param_1];
	ld.param.u64 	%rd7, [_Z16fusedElementWisePfS_S_S_fffi_param_2];
	ld.param.u64 	%rd8, [_Z16fusedElementWisePfS_S_S_fffi_param_3];
	ld.param.f32 	%f1, [_Z16fusedElementWisePfS_S_S_fffi_param_4];
	ld.param.f32 	%f2, [_Z16fusedElementWisePfS_S_S_fffi_param_5];
	ld.param.f32 	%f3, [_Z16fusedElementWisePfS_S_S_fffi_param_6];
	ld.param.u32 	%r12, [_Z16fusedElementWisePfS_S_S_fffi_param_7];
	cvta.to.global.u64 	%rd1, %rd8;
	cvta.to.global.u64 	%rd2, %rd7;
	cvta.to.global.u64 	%rd3, %rd6;
	cvta.to.global.u64 	%rd4, %rd5;
	mov.u32 	%r13, %ctaid.x;
	mov.u32 	%r14, %ntid.x;
	mov.u32 	%r15, %tid.x;
	mad.lo.s32 	%r29, %r13, %r14, %r15;
	mov.u32 	%r16, %nctaid.x;
	mul.lo.s32 	%r2, %r16, %r14;
	setp.ge.s32 	%p1, %r29, %r12;
	@%p1 bra 	$L__BB0_7;
	add.s32 	%r17, %r29, %r2;
	max.s32 	%r18, %r12, %r17;
	setp.lt.s32 	%p2, %r17, %r12;
	selp.u32 	%r19, 1, 0, %p2;
	add.s32 	%r20, %r17, %r19;
	sub.s32 	%r21, %r18, %r20;
	div.u32 	%r22, %r21, %r2;
	add.s32 	%r3, %r22, %r19;
	and.b32  	%r23, %r3, 3;
	setp.eq.s32 	%p3, %r23, 3;
	@%p3 bra 	$L__BB0_4;
	add.s32 	%r24, %r3, 1;
	and.b32  	%r25, %r24, 3;
	neg.s32 	%r27, %r25;
$L__BB0_3:
	.pragma "nounroll";
	mul.wide.s32 	%rd9, %r29, 4;
	add.s64 	%rd10, %rd1, %rd9;
	add.s64 	%rd11, %rd2, %rd9;
	add.s64 	%rd12, %rd3, %rd9;
	add.s64 	%rd13, %rd4, %rd9;
	ld.global.f32 	%f4, [%rd13];
	ld.global.f32 	%f5, [%rd12];
	mul.f32 	%f6, %f2, %f5;
	ld.global.f32 	%f7, [%rd11];
	mul.f32 	%f8, %f6, %f7;
	fma.rn.f32 	%f9, %f1, %f4, %f8;
	add.f32 	%f10, %f3, %f9;
	st.global.f32 	[%rd10], %f10;
	add.s32 	%r29, %r29, %r2;
	add.s32 	%r27, %r27, 1;
	setp.ne.s32 	%p4, %r27, 0;
	@%p4 bra 	$L__BB0_3;
$L__BB0_4:
	setp.lt.u32 	%p5, %r3, 3;
	@%p5 bra 	$L__BB0_7;
	mul.wide.s32 	%rd19, %r2, 4;
	shl.b32 	%r26, %r2, 2;
$L__BB0_6:
	mul.wide.s32 	%rd14, %r29, 4;
	add.s64 	%rd15, %rd4, %rd14;
	ld.global.f32 	%f11, [%rd15];
	add.s64 	%rd16, %rd3, %rd14;
	ld.global.f32 	%f12, [%rd16];
	mul.f32 	%f13, %f2, %f12;
	add.s64 	%rd17, %rd2, %rd14;
	ld.global.f32 	%f14, [%rd17];
	mul.f32 	%f15, %f13, %f14;
	fma.rn.f32 	%f16, %f1, %f11, %f15;
	add.f32 	%f17, %f3, %f16;
	add.s64 	%rd18, %rd1, %rd14;
	st.global.f32 	[%rd18], %f17;
	add.s64 	%rd20, %rd15, %rd19;
	ld.global.f32 	%f18, [%rd20];
	add.s64 	%rd21, %rd16, %rd19;
	ld.global.f32 	%f19, [%rd21];
	mul.f32 	%f20, %f2, %f19;
	add.s64 	%rd22, %rd17, %rd19;
	ld.global.f32 	%f21, [%rd22];
	mul.f32 	%f22, %f20, %f21;
	fma.rn.f32 	%f23, %f1, %f18, %f22;
	add.f32 	%f24, %f3, %f23;
	add.s64 	%rd23, %rd18, %rd19;
	st.global.f32 	[%rd23], %f24;
	add.s64 	%rd24, %rd20, %rd19;
	ld.global.f32 	%f25, [%rd24];
	add.s64 	%rd25, %rd21, %rd19;
	ld.global.f32 	%f26, [%rd25];
	mul.f32 	%f27, %f2, %f26;
	add.s64 	%rd26, %rd22, %rd19;
	ld.global.f32 	%f28, [%rd26];
	mul.f32 	%f29, %f27, %f28;
	fma.rn.f32 	%f30, %f1, %f25, %f29;
	add.f32 	%f31, %f3, %f30;
	add.s64 	%rd27, %rd23, %rd19;
	st.global.f32 	[%rd27], %f31;
	add.s64 	%rd28, %rd24, %rd19;
	ld.global.f32 	%f32, [%rd28];
	add.s64 	%rd29, %rd25, %rd19;
	ld.global.f32 	%f33, [%rd29];
	mul.f32 	%f34, %f2, %f33;
	add.s64 	%rd30, %rd26, %rd19;
	ld.global.f32 	%f35, [%rd30];
	mul.f32 	%f36, %f34, %f35;
	fma.rn.f32 	%f37, %f1, %f32, %f36;
	add.f32 	%f38, %f3, %f37;
	add.s64 	%rd31, %rd27, %rd19;
	st.global.f32 	[%rd31], %f38;
	add.s32 	%r29, %r26, %r29;
	setp.lt.s32 	%p6, %r29, %r12;
	@%p6 bra 	$L__BB0_6;
$L__BB0_7:
	ret;

}
	// .globl	_Z26fusedElementWiseVectorizedPfS_S_S_fffi
.visible .entry _Z26fusedElementWiseVectorizedPfS_S_S_fffi(
	.param .u64 .ptr .align 1 _Z26fusedElementWiseVectorizedPfS_S_S_fffi_param_0,
	.param .u64 .ptr .align 1 _Z26fusedElementWiseVectorizedPfS_S_S_fffi_param_1,
	.param .u64 .ptr .align 1 _Z26fusedElementWiseVectorizedPfS_S_S_fffi_param_2,
	.param .u64 .ptr .align 1 _Z26fusedElementWiseVectorizedPfS_S_S_fffi_param_3,
	.param .f32 _Z26fusedElementWiseVectorizedPfS_S_S_fffi_param_4,
	.param .f32 _Z26fusedElementWiseVectorizedPfS_S_S_fffi_param_5,
	.param .f32 _Z26fusedElementWiseVectorizedPfS_S_S_fffi_param_6,
	.param .u32 _Z26fusedElementWiseVectorizedPfS_S_S_fffi_param_7
)
{
	.reg .pred 	%p<5>;
	.reg .b32 	%r<20>;
	.reg .b32 	%f<39>;
	.reg .b64 	%rd<19>;

	ld.param.u64 	%rd5, [_Z26fusedElementWiseVectorizedPfS_S_S_fffi_param_0];
	ld.param.u64 	%rd6, [_Z26fusedElementWiseVectorizedPfS_S_S_fffi_param_1];
	ld.param.u64 	%rd7, [_Z26fusedElementWiseVectorizedPfS_S_S_fffi_param_2];
	ld.param.u64 	%rd8, [_Z26fusedElementWiseVectorizedPfS_S_S_fffi_param_3];
	ld.param.f32 	%f1, [_Z26fusedElementWiseVectorizedPfS_S_S_fffi_param_4];
	ld.param.f32 	%f2, [_Z26fusedElementWiseVectorizedPfS_S_S_fffi_param_5];
	ld.param.f32 	%f3, [_Z26fusedElementWiseVectorizedPfS_S_S_fffi_param_6];
	ld.param.u32 	%r11, [_Z26fusedElementWiseVectorizedPfS_S_S_fffi_param_7];
	cvta.to.global.u64 	%rd1, %rd8;
	cvta.to.global.u64 	%rd2, %rd7;
	cvta.to.global.u64 	%rd3, %rd6;
	cvta.to.global.u64 	%rd4, %rd5;
	mov.u32 	%r12, %ctaid.x;
	mov.u32 	%r1, %ntid.x;
	mov.u32 	%r2, %tid.x;
	mad.lo.s32 	%r18, %r12, %r1, %r2;
	shr.s32 	%r13, %r11, 31;
	shr.u32 	%r14, %r13, 30;
	add.s32 	%r15, %r11, %r14;
	shr.s32 	%r4, %r15, 2;
	setp.ge.s32 	%p1, %r18, %r4;
	@%p1 bra 	$L__BB1_3;
	mov.u32 	%r16, %nctaid.x;
	mul.lo.s32 	%r5, %r16, %r1;
$L__BB1_2:
	mul.wide.s32 	%rd9, %r18, 16;
	add.s64 	%rd10, %rd4, %rd9;
	ld.global.v4.f32 	{%f4, %f5, %f6, %f7}, [%rd10];
	add.s64 	%rd11, %rd3, %rd9;
	ld.global.v4.f32 	{%f8, %f9, %f10, %f11}, [%rd11];
	add.s64 	%rd12, %rd2, %rd9;
	ld.global.v4.f32 	{%f12, %f13, %f14, %f15}, [%rd12];
	mul.f32 	%f16, %f2, %f8;
	mul.f32 	%f17, %f16, %f12;
	fma.rn.f32 	%f18, %f1, %f4, %f17;
	add.f32 	%f19, %f3, %f18;
	mul.f32 	%f20, %f2, %f9;
	mul.f32 	%f21, %f20, %f13;
	fma.rn.f32 	%f22, %f1, %f5, %f21;
	add.f32 	%f23, %f3, %f22;
	mul.f32 	%f24, %f2, %f10;
	mul.f32 	%f25, %f24, %f14;
	fma.rn.f32 	%f26, %f1, %f6, %f25;
	add.f32 	%f27, %f3, %f26;
	mul.f32 	%f28, %f2, %f11;
	mul.f32 	%f29, %f28, %f15;
	fma.rn.f32 	%f30, %f1, %f7, %f29;
	add.f32 	%f31, %f3, %f30;
	add.s64 	%rd13, %rd1, %rd9;
	st.global.v4.f32 	[%rd13], {%f19, %f23, %f27, %f31};
	add.s32 	%r18, %r18, %r5;
	setp.lt.s32 	%p2, %r18, %r4;
	@%p2 bra 	$L__BB1_2;
$L__BB1_3:
	shl.b32 	%r17, %r4, 2;
	add.s32 	%r19, %r17, %r2;
	setp.ge.s32 	%p3, %r19, %r11;
	@%p3 bra 	$L__BB1_5;
$L__BB1_4:
	mul.wide.s32 	%rd14, %r19, 4;
	add.s64 	%rd15, %rd4, %rd14;
	ld.global.f32 	%f32, [%rd15];
	add.s64 	%rd16, %rd3, %rd14;
	ld.global.f32 	%f33, [%rd16];
	mul.f32 	%f34, %f2, %f33;
	add.s64 	%rd17, %rd2, %rd14;
	ld.global.f32 	%f35, [%rd17];
	mul.f32 	%f36, %f34, %f35;
	fma.rn.f32 	%f37, %f1, %f32, %f36;
	add.f32 	%f38, %f3, %f37;
	add.s64 	%rd18, %rd1, %rd14;
	st.global.f32 	[%rd18], %f38;
	add.s32 	%r19, %r19, %r1;
	setp.lt.s32 	%p4, %r19, %r11;
	@%p4 bra 	$L__BB1_4;
$L__BB1_5:
	ret;

}


// ===== COMPILED SASS (sm_100) =====

	.target	sm_100

	.elftype	@"ET_EXEC"


//--------------------- .note.nv.tkinfo           --------------------------
	.section	.note.nv.tkinfo,"",@"SHT_NOTE"
	.sectionflags	@"SHF_NOTE_NV_TKINFO"
	.tkinfo
        /*0018*/ 	.word	0x00000002
        /*0030*/ 	.string	""
        /*0030*/ 	.string	"ptxas"
        /*0030*/ 	.string	"Cuda compilation tools, release 13.0, V13.0.88"
        /*0030*/ 	.string	"Build cuda_13.0.r13.0/compiler.36424714_0"
        /*0030*/ 	.string	"-arch sm_100 -m 64 "



//--------------------- .note.nv.cuinfo           --------------------------
	.section	.note.nv.cuinfo,"",@"SHT_NOTE"
	.sectionflags	@"SHF_NOTE_NV_CUINFO"
        /*0018*/ 	.short	0x0002
        /*001a*/ 	.short	0x0064
        /*001c*/ 	.short	0x0082
	.zero		2


//--------------------- .nv.info                  --------------------------
	.section	.nv.info,"",@"SHT_CUDA_INFO"
	.align	4


	//----- nvinfo : EIATTR_REGCOUNT
	.align		4
        /*0000*/ 	.byte	0x04, 0x2f
        /*0002*/ 	.short	(.L_1 - .L_0)
	.align		4
.L_0:
        /*0004*/ 	.word	index@(_Z16fusedElementWisePfS_S_S_fffi)
        /*0008*/ 	.word	0x00000018


	//----- nvinfo : EIATTR_FRAME_SIZE
	.align		4
.L_1:
        /*000c*/ 	.byte	0x04, 0x11
        /*000e*/ 	.short	(.L_3 - .L_2)
	.align		4
.L_2:
        /*0010*/ 	.word	index@(_Z16fusedElementWisePfS_S_S_fffi)
        /*0014*/ 	.word	0x00000000


	//----- nvinfo : EIATTR_REGCOUNT
	.align		4
.L_3:
        /*0018*/ 	.byte	0x04, 0x2f
        /*001a*/ 	.short	(.L_5 - .L_4)
	.align		4
.L_4:
        /*001c*/ 	.word	index@(_Z26fusedElementWiseVectorizedPfS_S_S_fffi)
        /*0020*/ 	.word	0x00000020


	//----- nvinfo : EIATTR_FRAME_SIZE
	.align		4
.L_5:
        /*0024*/ 	.byte	0x04, 0x11
        /*0026*/ 	.short	(.L_7 - .L_6)
	.align		4
.L_6:
        /*0028*/ 	.word	index@(_Z26fusedElementWiseVectorizedPfS_S_S_fffi)
        /*002c*/ 	.word	0x00000000


	//----- nvinfo : EIATTR_MIN_STACK_SIZE
	.align		4
.L_7:
        /*0030*/ 	.byte	0x04, 0x12
        /*0032*/ 	.short	(.L_9 - .L_8)
	.align		4
.L_8:
        /*0034*/ 	.word	index@(_Z26fusedElementWiseVectorizedPfS_S_S_fffi)
        /*0038*/ 	.word	0x00000000


	//----- nvinfo : EIATTR_MIN_STACK_SIZE
	.align		4
.L_9:
        /*003c*/ 	.byte	0x04, 0x12
        /*003e*/ 	.short	(.L_11 - .L_10)
	.align		4
.L_10:
        /*0040*/ 	.word	index@(_Z16fusedElementWisePfS_S_S_fffi)
        /*0044*/ 	.word	0x00000000
.L_11:


//--------------------- .nv.compat                --------------------------
	.section	.nv.compat,"",@"SHT_CUDA_COMPAT_INFO"
	.align	4
        /*0000*/ 	.byte	0x02, 0x09, 0x00, 0x00, 0x02, 0x02, 0x01, 0x00, 0x02, 0x05, 0x05, 0x00, 0x03, 0x07, 0x01, 0x01
        /*0010*/ 	.byte	0x02, 0x03, 0x00, 0x00, 0x02, 0x06, 0x01, 0x00, 0x04, 0x0b, 0x08, 0x00, 0x09, 0x00, 0x00, 0x00
        /*0020*/ 	.byte	0x00, 0x00, 0x00, 0x00


//--------------------- .nv.info._Z26fusedElementWiseVectorizedPfS_S_S_fffi --------------------------
	.section	.nv.info._Z26fusedElementWiseVectorizedPfS_S_S_fffi,"",@"SHT_CUDA_INFO"
	.sectionflags	@""
	.align	4


	//----- nvinfo : EIATTR_CUDA_API_VERSION
	.align		4
        /*0000*/ 	.byte	0x04, 0x37
        /*0002*/ 	.short	(.L_13 - .L_12)
.L_12:
        /*0004*/ 	.word	0x00000082


	//----- nvinfo : EIATTR_KPARAM_INFO
	.align		4
.L_13:
        /*0008*/ 	.byte	0x04, 0x17
        /*000a*/ 	.short	(.L_15 - .L_14)
.L_14:
        /*000c*/ 	.word	0x00000000
        /*0010*/ 	.short	0x0007
        /*0012*/ 	.short	0x002c
        /*0014*/ 	.byte	0x00, 0xf0, 0x11, 0x00


	//----- nvinfo : EIATTR_KPARAM_INFO
	.align		4
.L_15:
        /*0018*/ 	.byte	0x04, 0x17
        /*001a*/ 	.short	(.L_17 - .L_16)
.L_16:
        /*001c*/ 	.word	0x00000000
        /*0020*/ 	.short	0x0006
        /*0022*/ 	.short	0x0028
        /*0024*/ 	.byte	0x00, 0xf0, 0x11, 0x00


	//----- nvinfo : EIATTR_KPARAM_INFO
	.align		4
.L_17:
        /*0028*/ 	.byte	0x04, 0x17
        /*002a*/ 	.short	(.L_19 - .L_18)
.L_18:
        /*002c*/ 	.word	0x00000000
        /*0030*/ 	.short	0x0005
        /*0032*/ 	.short	0x0024
        /*0034*/ 	.byte	0x00, 0xf0, 0x11, 0x00


	//----- nvinfo : EIATTR_KPARAM_INFO
	.align		4
.L_19:
        /*0038*/ 	.byte	0x04, 0x17
        /*003a*/ 	.short	(.L_21 - .L_20)
.L_20:
        /*003c*/ 	.word	0x00000000
        /*0040*/ 	.short	0x0004
        /*0042*/ 	.short	0x0020
        /*0044*/ 	.byte	0x00, 0xf0, 0x11, 0x00


	//----- nvinfo : EIATTR_KPARAM_INFO
	.align		4
.L_21:
        /*0048*/ 	.byte	0x04, 0x17
        /*004a*/ 	.short	(.L_23 - .L_22)
.L_22:
        /*004c*/ 	.word	0x00000000
        /*0050*/ 	.short	0x0003
        /*0052*/ 	.short	0x0018
        /*0054*/ 	.byte	0x00, 0xf5, 0x21, 0x00


	//----- nvinfo : EIATTR_KPARAM_INFO
	.align		4
.L_23:
        /*0058*/ 	.byte	0x04, 0x17
        /*005a*/ 	.short	(.L_25 - .L_24)
.L_24:
        /*005c*/ 	.word	0x00000000
        /*0060*/ 	.short	0x0002
        /*0062*/ 	.short	0x0010
        /*0064*/ 	.byte	0x00, 0xf5, 0x21, 0x00


	//----- nvinfo : EIATTR_KPARAM_INFO
	.align		4
.L_25:
        /*0068*/ 	.byte	0x04, 0x17
        /*006a*/ 	.short	(.L_27 - .L_26)
.L_26:
        /*006c*/ 	.word	0x00000000
        /*0070*/ 	.short	0x0001
        /*0072*/ 	.short	0x0008
        /*0074*/ 	.byte	0x00, 0xf5, 0x21, 0x00


	//----- nvinfo : EIATTR_KPARAM_INFO
	.align		4
.L_27:
        /*0078*/ 	.byte	0x04, 0x17
        /*007a*/ 	.short	(.L_29 - .L_28)
.L_28:
        /*007c*/ 	.word	0x00000000
        /*0080*/ 	.short	0x0000
        /*0082*/ 	.short	0x0000
        /*0084*/ 	.byte	0x00, 0xf5, 0x21, 0x00


	//----- nvinfo : EIATTR_SPARSE_MMA_MASK
	.align		4
.L_29:
        /*0088*/ 	.byte	0x03, 0x50
        /*008a*/ 	.short	0x0000


	//----- nvinfo : EIATTR_MAXREG_COUNT
	.align		4
        /*008c*/ 	.byte	0x03, 0x1b
        /*008e*/ 	.short	0x00ff


	//----- nvinfo : EIATTR_MERCURY_ISA_VERSION
	.align		4
        /*0090*/ 	.byte	0x03, 0x5f
        /*0092*/ 	.short	0x0101


	//----- nvinfo : EIATTR_VRC_CTA_INIT_COUNT
	.align		4
        /*0094*/ 	.byte	0x02, 0x4a
	.zero		1
	.zero		1


	//----- nvinfo : EIATTR_EXIT_INSTR_OFFSETS
	.align		4
        /*0098*/ 	.byte	0x04, 0x1c
        /*009a*/ 	.short	(.L_31 - .L_30)


	//   ....[0]....
.L_30:
        /*009c*/ 	.word	0x00000350


	//   ....[1]....
        /*00a0*/ 	.word	0x00000490


	//----- nvinfo : EIATTR_CRS_STACK_SIZE
	.align		4
.L_31:
        /*00a4*/ 	.byte	0x04, 0x1e
        /*00a6*/ 	.short	(.L_33 - .L_32)
.L_32:
        /*00a8*/ 	.word	0x00000000


	//----- nvinfo : EIATTR_CBANK_PARAM_SIZE
	.align		4
.L_33:
        /*00ac*/ 	.byte	0x03, 0x19
        /*00ae*/ 	.short	0x0030


	//----- nvinfo : EIATTR_PARAM_CBANK
	.align		4
        /*00b0*/ 	.byte	0x04, 0x0a
        /*00b2*/ 	.short	(.L_35 - .L_34)
	.align		4
.L_34:
        /*00b4*/ 	.word	index@(.nv.constant0._Z26fusedElementWiseVectorizedPfS_S_S_fffi)
        /*00b8*/ 	.short	0x0380
        /*00ba*/ 	.short	0x0030


	//----- nvinfo : EIATTR_SW_WAR
	.align		4
.L_35:
        /*00bc*/ 	.byte	0x04, 0x36
        /*00be*/ 	.short	(.L_37 - .L_36)
.L_36:
        /*00c0*/ 	.word	0x00000008
.L_37:


//--------------------- .nv.info._Z16fusedElementWisePfS_S_S_fffi --------------------------
	.section	.nv.info._Z16fusedElementWisePfS_S_S_fffi,"",@"SHT_CUDA_INFO"
	.sectionflags	@""
	.align	4


	//----- nvinfo : EIATTR_CUDA_API_VERSION
	.align		4
        /*0000*/ 	.byte	0x04, 0x37
        /*0002*/ 	.short	(.L_39 - .L_38)
.L_38:
        /*0004*/ 	.word	0x00000082


	//----- nvinfo : EIATTR_KPARAM_INFO
	.align		4
.L_39:
        /*0008*/ 	.byte	0x04, 0x17
        /*000a*/ 	.short	(.L_41 - .L_40)
.L_40:
        /*000c*/ 	.word	0x00000000
        /*0010*/ 	.short	0x0007
        /*0012*/ 	.short	0x002c
        /*0014*/ 	.byte	0x00, 0xf0, 0x11, 0x00


	//----- nvinfo : EIATTR_KPARAM_INFO
	.align		4
.L_41:
        /*0018*/ 	.byte	0x04, 0x17
        /*001a*/ 	.short	(.L_43 - .L_42)
.L_42:
        /*001c*/ 	.word	0x00000000
        /*0020*/ 	.short	0x0006
        /*0022*/ 	.short	0x0028
        /*0024*/ 	.byte	0x00, 0xf0, 0x11, 0x00


	//----- nvinfo : EIATTR_KPARAM_INFO
	.align		4
.L_43:
        /*0028*/ 	.byte	0x04, 0x17
        /*002a*/ 	.short	(.L_45 - .L_44)
.L_44:
        /*002c*/ 	.word	0x00000000
        /*0030*/ 	.short	0x0005
        /*0032*/ 	.short	0x0024
        /*0034*/ 	.byte	0x00, 0xf0, 0x11, 0x00


	//----- nvinfo : EIATTR_KPARAM_INFO
	.align		4
.L_45:
        /*0038*/ 	.byte	0x04, 0x17
        /*003a*/ 	.short	(.L_47 - .L_46)
.L_46:
        /*003c*/ 	.word	0x00000000
        /*0040*/ 	.short	0x0004
        /*0042*/ 	.short	0x0020
        /*0044*/ 	.byte	0x00, 0xf0, 0x11, 0x00


	//----- nvinfo : EIATTR_KPARAM_INFO
	.align		4
.L_47:
        /*0048*/ 	.byte	0x04, 0x17
        /*004a*/ 	.short	(.L_49 - .L_48)
.L_48:
        /*004c*/ 	.word	0x00000000
        /*0050*/ 	.short	0x0003
        /*0052*/ 	.short	0x0018
        /*0054*/ 	.byte	0x00, 0xf5, 0x21, 0x00


	//----- nvinfo : EIATTR_KPARAM_INFO
	.align		4
.L_49:
        /*0058*/ 	.byte	0x04, 0x17
        /*005a*/ 	.short	(.L_51 - .L_50)
.L_50:
        /*005c*/ 	.word	0x00000000
        /*0060*/ 	.short	0x0002
        /*0062*/ 	.short	0x0010
        /*0064*/ 	.byte	0x00, 0xf5, 0x21, 0x00


	//----- nvinfo : EIATTR_KPARAM_INFO
	.align		4
.L_51:
        /*0068*/ 	.byte	0x04, 0x17
        /*006a*/ 	.short	(.L_53 - .L_52)
.L_52:
        /*006c*/ 	.word	0x00000000
        /*0070*/ 	.short	0x0001
        /*0072*/ 	.short	0x0008
        /*0074*/ 	.byte	0x00, 0xf5, 0x21, 0x00


	//----- nvinfo : EIATTR_KPARAM_INFO
	.align		4
.L_53:
        /*0078*/ 	.byte	0x04, 0x17
        /*007a*/ 	.short	(.L_55 - .L_54)
.L_54:
        /*007c*/ 	.word	0x00000000
        /*0080*/ 	.short	0x0000
        /*0082*/ 	.short	0x0000
        /*0084*/ 	.byte	0x00, 0xf5, 0x21, 0x00


	//----- nvinfo : EIATTR_SPARSE_MMA_MASK
	.align		4
.L_55:
        /*0088*/ 	.byte	0x03, 0x50
        /*008a*/ 	.short	0x0000


	//----- nvinfo : EIATTR_MAXREG_COUNT
	.align		4
        /*008c*/ 	.byte	0x03, 0x1b
        /*008e*/ 	.short	0x00ff


	//----- nvinfo : EIATTR_MERCURY_ISA_VERSION
	.align		4
        /*0090*/ 	.byte	0x03, 0x5f
        /*0092*/ 	.short	0x0101


	//----- nvinfo : EIATTR_VRC_CTA_INIT_COUNT
	.align		4
        /*0094*/ 	.byte	0x02, 0x4a
	.zero		1
	.zero		1


	//----- nvinfo : EIATTR_EXIT_INSTR_OFFSETS
	.align		4
        /*0098*/ 	.byte	0x04, 0x1c
        /*009a*/ 	.short	(.L_57 - .L_56)


	//   ....[0]....
.L_56:
        /*009c*/ 	.word	0x00000090


	//   ....[1]....
        /*00a0*/ 	.word	0x00000440


	//   ....[2]....
        /*00a4*/ 	.word	0x000007c0


	//----- nvinfo : EIATTR_CRS_STACK_SIZE
	.align		4
.L_57:
        /*00a8*/ 	.byte	0x04, 0x1e
        /*00aa*/ 	.short	(.L_59 - .L_58)
.L_58:
        /*00ac*/ 	.word	0x00000000


	//----- nvinfo : EIATTR_CBANK_PARAM_SIZE
	.align		4
.L_59:
        /*00b0*/ 	.byte	0x03, 0x19
        /*00b2*/ 	.short	0x0030


	//----- nvinfo : EIATTR_PARAM_CBANK
	.align		4
        /*00b4*/ 	.byte	0x04, 0x0a
        /*00b6*/ 	.short	(.L_61 - .L_60)
	.align		4
.L_60:
        /*00b8*/ 	.word	index@(.nv.constant0._Z16fusedElementWisePfS_S_S_fffi)
        /*00bc*/ 	.short	0x0380
        /*00be*/ 	.short	0x0030


	//----- nvinfo : EIATTR_SW_WAR
	.align		4
.L_61:
        /*00c0*/ 	.byte	0x04, 0x36
        /*00c2*/ 	.short	(.L_63 - .L_62)
.L_62:
        /*00c4*/ 	.word	0x00000008
.L_63:


//--------------------- .nv.callgraph             --------------------------
	.section	.nv.callgraph,"",@"SHT_CUDA_CALLGRAPH"
	.align	4
	.sectionentsize	8
	.align		4
        /*0000*/ 	.word	0x00000000
	.align		4
        /*0004*/ 	.word	0xffffffff
	.align		4
        /*0008*/ 	.word	0x00000000
	.align		4
        /*000c*/ 	.word	0xfffffffe
	.align		4
        /*0010*/ 	.word	0x00000000
	.align		4
        /*0014*/ 	.word	0xfffffffd
	.align		4
        /*0018*/ 	.word	0x00000000
	.align		4
        /*001c*/ 	.word	0xfffffffc


//--------------------- .text._Z26fusedElementWiseVectorizedPfS_S_S_fffi --------------------------
	.section	.text._Z26fusedElementWiseVectorizedPfS_S_S_fffi,"ax",@progbits
	.align	128
        .global         _Z26fusedElementWiseVectorizedPfS_S_S_fffi
        .type           _Z26fusedElementWiseVectorizedPfS_S_S_fffi,@function
        .size           _Z26fusedElementWiseVectorizedPfS_S_S_fffi,(.L_x_10 - _Z26fusedElementWiseVectorizedPfS_S_S_fffi)
        .other          _Z26fusedElementWiseVectorizedPfS_S_S_fffi,@"STO_CUDA_ENTRY STV_DEFAULT"
_Z26fusedElementWiseVectorizedPfS_S_S_fffi:
.text._Z26fusedElementWiseVectorizedPfS_S_S_fffi:
[----:B------:R-:W-:Y:S01]  /*0000*/  LDC R1, c[0x0][0x37c] ;  /* 0x0000df00ff017b82 */ /* 0x000fe20000000800 */
[----:B------:R-:W0:Y:S07]  /*0010*/  S2R R4, SR_TID.X ;  /* 0x0000000000047919 */ /* 0x000e2e0000002100 */
[----:B------:R-:W1:Y:S01]  /*0020*/  LDC R23, c[0x0][0x3ac] ;  /* 0x0000eb00ff177b82 */ /* 0x000e620000000800 */
[----:B------:R-:W2:Y:S01]  /*0030*/  LDCU UR7, c[0x0][0x3a8] ;  /* 0x00007500ff0777ac */ /* 0x000ea20008000800 */
[----:B------:R-:W-:Y:S01]  /*0040*/  BSSY.RECONVERGENT B0, `(.L_x_0) ;  /* 0x000002e000007945 */ /* 0x000fe20003800200 */
[----:B------:R-:W3:Y:S05]  /*0050*/  LDCU.64 UR8, c[0x0][0x3a0] ;  /* 0x00007400ff0877ac */ /* 0x000eea0008000a00 */
[----:B------:R-:W4:Y:S08]  /*0060*/  S2UR UR4, SR_CTAID.X ;  /* 0x00000000000479c3 */ /* 0x000f300000002500 */
[----:B------:R-:W4:Y:S01]  /*0070*/  LDC R3, c[0x0][0x360] ;  /* 0x0000d800ff037b82 */ /* 0x000f220000000800 */
[----:B-1----:R-:W-:-:S04]  /*0080*/  SHF.R.S32.HI R0, RZ, 0x1f, R23 ;  /* 0x0000001fff007819 */ /* 0x002fc80000011417 */
[----:B------:R-:W-:-:S04]  /*0090*/  LEA.HI R0, R0, R23, RZ, 0x2 ;  /* 0x0000001700007211 */ /* 0x000fc800078f10ff */
[----:B------:R-:W-:-:S04]  /*00a0*/  SHF.R.S32.HI R2, RZ, 0x2, R0 ;  /* 0x00000002ff027819 */ /* 0x000fc80000011400 */
[----:B0-----:R-:W-:Y:S01]  /*00b0*/  LEA R0, R2, R4, 0x2 ;  /* 0x0000000402007211 */ /* 0x001fe200078e10ff */
[----:B----4-:R-:W-:Y:S01]  /*00c0*/  IMAD R25, R3, UR4, R4 ;  /* 0x0000000403197c24 */ /* 0x010fe2000f8e0204 */
[----:B------:R-:W0:Y:S02]  /*00d0*/  LDCU.64 UR4, c[0x0][0x358] ;  /* 0x00006b00ff0477ac */ /* 0x000e240008000a00 */
[----:B------:R-:W-:Y:S02]  /*00e0*/  ISETP.GE.AND P0, PT, R0, R23, PT ;  /* 0x000000170000720c */ /* 0x000fe40003f06270 */
[----:B------:R-:W-:-:S13]  /*00f0*/  ISETP.GE.AND P1, PT, R25, R2, PT ;  /* 0x000000021900720c */ /* 0x000fda0003f26270 */
[----:B--23--:R-:W-:Y:S05]  /*0100*/  @P1 BRA `(.L_x_1) ;  /* 0x0000000000841947 */ /* 0x00cfea0003800000 */
[----:B------:R-:W1:Y:S01]  /*0110*/  LDC.64 R26, c[0x0][0x380] ;  /* 0x0000e000ff1a7b82 */ /* 0x000e620000000a00 */
[----:B------:R-:W2:Y:S07]  /*0120*/  LDCU UR6, c[0x0][0x370] ;  /* 0x00006e00ff0677ac */ /* 0x000eae0008000800 */
[----:B------:R-:W3:Y:S08]  /*0130*/  LDC.64 R16, c[0x0][0x388] ;  /* 0x0000e200ff107b82 */ /* 0x000ef00000000a00 */
[----:B------:R-:W4:Y:S01]  /*0140*/  LDC.64 R18, c[0x0][0x390] ;  /* 0x0000e400ff127b82 */ /* 0x000f220000000a00 */
[----:B--2---:R-:W-:-:S07]  /*0150*/  IMAD R22, R3, UR6, RZ ;  /* 0x0000000603167c24 */ /* 0x004fce000f8e02ff */
[----:B------:R-:W2:Y:S02]  /*0160*/  LDC.64 R20, c[0x0][0x398] ;  /* 0x0000e600ff147b82 */ /* 0x000ea40000000a00 */
.L_x_2:
[----:B0--3--:R-:W-:-:S04]  /*0170*/  IMAD.WIDE R4, R25, 0x10, R16 ;  /* 0x0000001019047825 */ /* 0x009fc800078e0210 */
[C---:B----4-:R-:W-:Y:S02]  /*0180*/  IMAD.WIDE R8, R25.reuse, 0x10, R18 ;  /* 0x0000001019087825 */ /* 0x050fe400078e0212 */
[----:B0-----:R-:W3:Y:S02]  /*0190*/  LDG.E.128 R4, desc[UR4][R4.64] ;  /* 0x0000000404047981 */ /* 0x001ee4000c1e1d00 */
[----:B-1----:R-:W-:Y:S02]  /*01a0*/  IMAD.WIDE R12, R25, 0x10, R26 ;  /* 0x00000010190c7825 */ /* 0x002fe400078e021a */
[----:B------:R-:W4:Y:S04]  /*01b0*/  LDG.E.128 R8, desc[UR4][R8.64] ;  /* 0x0000000408087981 */ /* 0x000f28000c1e1d00 */
[----:B------:R-:W5:Y:S01]  /*01c0*/  LDG.E.128 R12, desc[UR4][R12.64] ;  /* 0x000000040c0c7981 */ /* 0x000f62000c1e1d00 */
[----:B---3--:R-:W-:Y:S01]  /*01d0*/  FMUL R6, R6, UR9 ;  /* 0x0000000906067c20 */ /* 0x008fe20008400000 */
[----:B------:R-:W-:Y:S01]  /*01e0*/  FMUL R29, R4, UR9 ;  /* 0x00000009041d7c20 */ /* 0x000fe20008400000 */
[----:B------:R-:W-:Y:S01]  /*01f0*/  FMUL R24, R5, UR9 ;  /* 0x0000000905187c20 */ /* 0x000fe20008400000 */
[----:B------:R-:W-:Y:S01]  /*0200*/  FMUL R28, R7, UR9 ;  /* 0x00000009071c7c20 */ /* 0x000fe20008400000 */
[----:B----4-:R-:W-:Y:S01]  /*0210*/  FMUL R7, R10, R6 ;  /* 0x000000060a077220 */ /* 0x010fe20000400000 */
[----:B------:R-:W-:Y:S01]  /*0220*/  FMUL R29, R8, R29 ;  /* 0x0000001d081d7220 */ /* 0x000fe20000400000 */
[----:B------:R-:W-:Y:S01]  /*0230*/  FMUL R24, R9, R24 ;  /* 0x0000001809187220 */ /* 0x000fe20000400000 */
[----:B------:R-:W-:Y:S01]  /*0240*/  FMUL R28, R11, R28 ;  /* 0x0000001c0b1c7220 */ /* 0x000fe20000400000 */
[----:B-----5:R-:W-:Y:S01]  /*0250*/  FFMA R6, R14, UR8, R7 ;  /* 0x000000080e067c23 */ /* 0x020fe20008000007 */
[----:B------:R-:W-:Y:S01]  /*0260*/  FFMA R4, R12, UR8, R29 ;  /* 0x000000080c047c23 */ /* 0x000fe2000800001d */
[----:B------:R-:W-:Y:S01]  /*0270*/  FFMA R5, R13, UR8, R24 ;  /* 0x000000080d057c23 */ /* 0x000fe20008000018 */
[----:B------:R-:W-:Y:S01]  /*0280*/  FFMA R7, R15, UR8, R28 ;  /* 0x000000080f077c23 */ /* 0x000fe2000800001c */
[----:B--2---:R-:W-:-:S04]  /*0290*/  IMAD.WIDE R8, R25, 0x10, R20 ;  /* 0x0000001019087825 */ /* 0x004fc800078e0214 */
[----:B------:R-:W-:Y:S01]  /*02a0*/  FADD R4, R4, UR7 ;  /* 0x0000000704047e21 */ /* 0x000fe20008000000 */
[----:B------:R-:W-:Y:S01]  /*02b0*/  FADD R5, R5, UR7 ;  /* 0x0000000705057e21 */ /* 0x000fe20008000000 */
[----:B------:R-:W-:Y:S01]  /*02c0*/  FADD R6, R6, UR7 ;  /* 0x0000000706067e21 */ /* 0x000fe20008000000 */
[----:B------:R-:W-:Y:S01]  /*02d0*/  FADD R7, R7, UR7 ;  /* 0x0000000707077e21 */ /* 0x000fe20008000000 */
[----:B------:R-:W-:-:S04]  /*02e0*/  IADD3 R25, PT, PT, R22, R25, RZ ;  /* 0x0000001916197210 */ /* 0x000fc80007ffe0ff */
[----:B------:R0:W-:Y:S01]  /*02f0*/  STG.E.128 desc[UR4][R8.64], R4 ;  /* 0x0000000408007986 */ /* 0x0001e2000c101d04 */
[----:B------:R-:W-:-:S13]  /*0300*/  ISETP.GE.AND P1, PT, R25, R2, PT ;  /* 0x000000021900720c */ /* 0x000fda0003f26270 */
[----:B------:R-:W-:Y:S05]  /*0310*/  @!P1 BRA `(.L_x_2) ;  /* 0xfffffffc00949947 */ /* 0x000fea000383ffff */
.L_x_1:
[----:B0-----:R-:W-:Y:S05]  /*0320*/  BSYNC.RECONVERGENT B0 ;  /* 0x0000000000007941 */ /* 0x001fea0003800200 */
.L_x_0:
[----:B------:R-:W0:Y:S01]  /*0330*/  LDCU UR6, c[0x0][0x3a8] ;  /* 0x00007500ff0677ac */ /* 0x000e220008000800 */
[----:B------:R-:W1:Y:S02]  /*0340*/  LDCU.64 UR10, c[0x0][0x3a0] ;  /* 0x00007400ff0a77ac */ /* 0x000e640008000a00 */
[----:B01----:R-:W-:Y:S05]  /*0350*/  @P0 EXIT ;  /* 0x000000000000094d */ /* 0x003fea0003800000 */
[----:B------:R-:W0:Y:S08]  /*0360*/  LDC.64 R4, c[0x0][0x380] ;  /* 0x0000e000ff047b82 */ /* 0x000e300000000a00 */
[----:B------:R-:W1:Y:S08]  /*0370*/  LDC.64 R6, c[0x0][0x388] ;  /* 0x0000e200ff067b82 */ /* 0x000e700000000a00 */
[----:B------:R-:W2:Y:S08]  /*0380*/  LDC.64 R8, c[0x0][0x390] ;  /* 0x0000e400ff087b82 */ /* 0x000eb00000000a00 */
[----:B------:R-:W3:Y:S02]  /*0390*/  LDC.64 R10, c[0x0][0x398] ;  /* 0x0000e600ff0a7b82 */ /* 0x000ee40000000a00 */
.L_x_3:
[----:B-1----:R-:W-:-:S04]  /*03a0*/  IMAD.WIDE R14, R0, 0x4, R6 ;  /* 0x00000004000e7825 */ /* 0x002fc800078e0206 */
[C---:B--2---:R-:W-:Y:S02]  /*03b0*/  IMAD.WIDE R16, R0.reuse, 0x4, R8 ;  /* 0x0000000400107825 */ /* 0x044fe400078e0208 */
[----:B------:R-:W2:Y:S02]  /*03c0*/  LDG.E R14, desc[UR4][R14.64] ;  /* 0x000000040e0e7981 */ /* 0x000ea4000c1e1900 */
[----:B0-----:R-:W-:Y:S02]  /*03d0*/  IMAD.WIDE R12, R0, 0x4, R4 ;  /* 0x00000004000c7825 */ /* 0x001fe400078e0204 */
[----:B----4-:R-:W4:Y:S04]  /*03e0*/  LDG.E R17, desc[UR4][R16.64] ;  /* 0x0000000410117981 */ /* 0x010f28000c1e1900 */
[----:B------:R-:W5:Y:S01]  /*03f0*/  LDG.E R12, desc[UR4][R12.64] ;  /* 0x000000040c0c7981 */ /* 0x000f62000c1e1900 */
[----:B--2---:R-:W-:-:S04]  /*0400*/  FMUL R2, R14, UR11 ;  /* 0x0000000b0e027c20 */ /* 0x004fc80008400000 */
[----:B----4-:R-:W-:-:S04]  /*0410*/  FMUL R19, R2, R17 ;  /* 0x0000001102137220 */ /* 0x010fc80000400000 */
[----:B-----5:R-:W-:Y:S01]  /*0420*/  FFMA R2, R12, UR10, R19 ;  /* 0x0000000a0c027c23 */ /* 0x020fe20008000013 */
[----:B---3--:R-:W-:Y:S01]  /*0430*/  IMAD.WIDE R18, R0, 0x4, R10 ;  /* 0x0000000400127825 */ /* 0x008fe200078e020a */
[----:B------:R-:W-:-:S03]  /*0440*/  IADD3 R0, PT, PT, R3, R0, RZ ;  /* 0x0000000003007210 */ /* 0x000fc60007ffe0ff */
[----:B------:R-:W-:Y:S01]  /*0450*/  FADD R21, R2, UR6 ;  /* 0x0000000602157e21 */ /* 0x000fe20008000000 */
[----:B------:R-:W-:-:S04]  /*0460*/  ISETP.GE.AND P0, PT, R0, R23, PT ;  /* 0x000000170000720c */ /* 0x000fc80003f06270 */
[----:B------:R4:W-:Y:S09]  /*0470*/  STG.E desc[UR4][R18.64], R21 ;  /* 0x0000001512007986 */ /* 0x0009f2000c101904 */
[----:B------:R-:W-:Y:S05]  /*0480*/  @!P0 BRA `(.L_x_3) ;  /* 0xfffffffc00c48947 */ /* 0x000fea000383ffff */
[----:B------:R-:W-:Y:S05]  /*0490*/  EXIT ;  /* 0x000000000000794d */ /* 0x000fea0003800000 */
.L_x_4:
[----:B------:R-:W-:-:S00]  /*04a0*/  BRA `(.L_x_4) ;  /* 0xfffffffc00fc7947 */ /* 0x000fc0000383ffff */
[----:B------:R-:W-:-:S00]  /*04b0*/  NOP ;  /* 0x0000000000007918 */ /* 0x000fc00000000000 */
        /* <DEDUP_REMOVED lines=12> */
.L_x_10:


//--------------------- .text._Z16fusedElementWisePfS_S_S_fffi --------------------------
	.section	.text._Z16fusedElementWisePfS_S_S_fffi,"ax",@progbits
	.align	128
        .global         _Z16fusedElementWisePfS_S_S_fffi
        .type           _Z16fusedElementWisePfS_S_S_fffi,@function
        .size           _Z16fusedElementWisePfS_S_S_fffi,(.L_x_11 - _Z16fusedElementWisePfS_S_S_fffi)
        .other          _Z16fusedElementWisePfS_S_S_fffi,@"STO_CUDA_ENTRY STV_DEFAULT"
_Z16fusedElementWisePfS_S_S_fffi:
.text._Z16fusedElementWisePfS_S_S_fffi:
[----:B------:R-:W-:Y:S01]  /*0000*/  LDC R1, c[0x0][0x37c] ;  /* 0x0000df00ff017b82 */ /* 0x000fe20000000800 */
[----:B------:R-:W0:Y:S07]  /*0010*/  S2R R3, SR_TID.X ;  /* 0x0000000000037919 */ /* 0x000e2e0000002100 */
[----:B------:R-:W0:Y:S01]  /*0020*/  S2UR UR4, SR_CTAID.X ;  /* 0x00000000000479c3 */ /* 0x000e220000002500 */
[----:B------:R-:W1:Y:S07]  /*0030*/  LDCU UR6, c[0x0][0x3ac] ;  /* 0x00007580ff0677ac */ /* 0x000e6e0008000800 */
[----:B------:R-:W0:Y:S01]  /*0040*/  LDC R0, c[0x0][0x360] ;  /* 0x0000d800ff007b82 */ /* 0x000e220000000800 */
[----:B------:R-:W2:Y:S01]  /*0050*/  LDCU UR5, c[0x0][0x370] ;  /* 0x00006e00ff0577ac */ /* 0x000ea20008000800 */
[----:B0-----:R-:W-:-:S02]  /*0060*/  IMAD R3, R0, UR4, R3 ;  /* 0x0000000400037c24 */ /* 0x001fc4000f8e0203 */
[----:B--2---:R-:W-:-:S03]  /*0070*/  IMAD R0, R0, UR5, RZ ;  /* 0x0000000500007c24 */ /* 0x004fc6000f8e02ff */
[----:B-1----:R-:W-:-:S13]  /*0080*/  ISETP.GE.AND P0, PT, R3, UR6, PT ;  /* 0x0000000603007c0c */ /* 0x002fda000bf06270 */
[----:B------:R-:W-:Y:S05]  /*0090*/  @P0 EXIT ;  /* 0x000000000000094d */ /* 0x000fea0003800000 */
[----:B------:R-:W0:Y:S01]  /*00a0*/  I2F.U32.RP R8, R0 ;  /* 0x0000000000087306 */ /* 0x000e220000209000 */
[----:B------:R-:W-:Y:S01]  /*00b0*/  IADD3 R2, PT, PT, R0, R3, RZ ;  /* 0x0000000300027210 */ /* 0x000fe20007ffe0ff */
[----:B------:R-:W1:Y:S01]  /*00c0*/  LDCU UR12, c[0x0][0x3a8] ;  /* 0x00007500ff0c77ac */ /* 0x000e620008000800 */
[----:B------:R-:W-:Y:S01]  /*00d0*/  IADD3 R9, PT, PT, RZ, -R0, RZ ;  /* 0x80000000ff097210 */ /* 0x000fe20007ffe0ff */
[----:B------:R-:W-:Y:S01]  /*00e0*/  BSSY.RECONVERGENT B0, `(.L_x_5) ;  /* 0x0000035000007945 */ /* 0x000fe20003800200 */
[C---:B------:R-:W-:Y:S01]  /*00f0*/  ISETP.GE.AND P0, PT, R2.reuse, UR6, PT ;  /* 0x0000000602007c0c */ /* 0x040fe2000bf06270 */
[----:B------:R-:W2:Y:S01]  /*0100*/  LDCU.64 UR10, c[0x0][0x3a0] ;  /* 0x00007400ff0a77ac */ /* 0x000ea20008000a00 */
[----:B------:R-:W-:Y:S02]  /*0110*/  VIMNMX R7, PT, PT, R2, UR6, !PT ;  /* 0x0000000602077c48 */ /* 0x000fe4000ffe0100 */
[----:B------:R-:W-:Y:S01]  /*0120*/  SEL R6, RZ, 0x1, P0 ;  /* 0x00000001ff067807 */ /* 0x000fe20000000000 */
[----:B------:R-:W3:Y:S01]  /*0130*/  LDCU.64 UR4, c[0x0][0x358] ;  /* 0x00006b00ff0477ac */ /* 0x000ee20008000a00 */
[----:B------:R-:W-:-:S02]  /*0140*/  ISETP.NE.U32.AND P2, PT, R0, RZ, PT ;  /* 0x000000ff0000720c */ /* 0x000fc40003f45070 */
[----:B------:R-:W-:Y:S01]  /*0150*/  IADD3 R7, PT, PT, R7, -R2, -R6 ;  /* 0x8000000207077210 */ /* 0x000fe20007ffe806 */
[----:B------:R-:W4:Y:S01]  /*0160*/  LDCU UR7, c[0x0][0x3a8] ;  /* 0x00007500ff0777ac */ /* 0x000f220008000800 */
[----:B0-----:R-:W0:Y:S01]  /*0170*/  MUFU.RCP R8, R8 ;  /* 0x0000000800087308 */ /* 0x001e220000001000 */
[----:B------:R-:W1:Y:S01]  /*0180*/  LDCU.64 UR8, c[0x0][0x3a0] ;  /* 0x00007400ff0877ac */ /* 0x000e620008000a00 */
[----:B0-----:R-:W-:-:S06]  /*0190*/  IADD3 R4, PT, PT, R8, 0xffffffe, RZ ;  /* 0x0ffffffe08047810 */ /* 0x001fcc0007ffe0ff */
[----:B------:R0:W5:Y:S02]  /*01a0*/  F2I.FTZ.U32.TRUNC.NTZ R5, R4 ;  /* 0x0000000400057305 */ /* 0x000164000021f000 */
[----:B0-----:R-:W-:Y:S02]  /*01b0*/  HFMA2 R4, -RZ, RZ, 0, 0 ;  /* 0x00000000ff047431 */ /* 0x001fe400000001ff */
[----:B-----5:R-:W-:-:S04]  /*01c0*/  IMAD R9, R9, R5, RZ ;  /* 0x0000000509097224 */ /* 0x020fc800078e02ff */
[----:B------:R-:W-:-:S06]  /*01d0*/  IMAD.HI.U32 R8, R5, R9, R4 ;  /* 0x0000000905087227 */ /* 0x000fcc00078e0004 */
[----:B------:R-:W-:-:S05]  /*01e0*/  IMAD.HI.U32 R5, R8, R7, RZ ;  /* 0x0000000708057227 */ /* 0x000fca00078e00ff */
[----:B------:R-:W-:-:S05]  /*01f0*/  IADD3 R2, PT, PT, -R5, RZ, RZ ;  /* 0x000000ff05027210 */ /* 0x000fca0007ffe1ff */
[----:B------:R-:W-:-:S05]  /*0200*/  IMAD R7, R0, R2, R7 ;  /* 0x0000000200077224 */ /* 0x000fca00078e0207 */
[----:B------:R-:W-:-:S13]  /*0210*/  ISETP.GE.U32.AND P0, PT, R7, R0, PT ;  /* 0x000000000700720c */ /* 0x000fda0003f06070 */
[----:B------:R-:W-:Y:S02]  /*0220*/  @P0 IADD3 R7, PT, PT, -R0, R7, RZ ;  /* 0x0000000700070210 */ /* 0x000fe40007ffe1ff */
[----:B------:R-:W-:Y:S02]  /*0230*/  @P0 IADD3 R5, PT, PT, R5, 0x1, RZ ;  /* 0x0000000105050810 */ /* 0x000fe40007ffe0ff */
[----:B------:R-:W-:-:S13]  /*0240*/  ISETP.GE.U32.AND P1, PT, R7, R0, PT ;  /* 0x000000000700720c */ /* 0x000fda0003f26070 */
[----:B------:R-:W-:Y:S02]  /*0250*/  @P1 IADD3 R5, PT, PT, R5, 0x1, RZ ;  /* 0x0000000105051810 */ /* 0x000fe40007ffe0ff */
[----:B------:R-:W-:-:S04]  /*0260*/  @!P2 LOP3.LUT R5, RZ, R0, RZ, 0x33, !PT ;  /* 0x00000000ff05a212 */ /* 0x000fc800078e33ff */
[----:B------:R-:W-:-:S04]  /*0270*/  IADD3 R2, PT, PT, R6, R5, RZ ;  /* 0x0000000506027210 */ /* 0x000fc80007ffe0ff */
[C---:B------:R-:W-:Y:S02]  /*0280*/  LOP3.LUT R4, R2.reuse, 0x3, RZ, 0xc0, !PT ;  /* 0x0000000302047812 */ /* 0x040fe400078ec0ff */
[----:B------:R-:W-:Y:S02]  /*0290*/  ISETP.GE.U32.AND P1, PT, R2, 0x3, PT ;  /* 0x000000030200780c */ /* 0x000fe40003f26070 */
[----:B------:R-:W-:-:S13]  /*02a0*/  ISETP.NE.AND P0, PT, R4, 0x3, PT ;  /* 0x000000030400780c */ /* 0x000fda0003f05270 */
[----:B-1234-:R-:W-:Y:S05]  /*02b0*/  @!P0 BRA `(.L_x_6) ;  /* 0x00000000005c8947 */ /* 0x01efea0003800000 */
[----:B------:R-:W0:Y:S01]  /*02c0*/  LDC.64 R4, c[0x0][0x390] ;  /* 0x0000e400ff047b82 */ /* 0x000e220000000a00 */
[----:B------:R-:W-:-:S04]  /*02d0*/  IADD3 R2, PT, PT, R2, 0x1, RZ ;  /* 0x0000000102027810 */ /* 0x000fc80007ffe0ff */
[----:B------:R-:W-:-:S03]  /*02e0*/  LOP3.LUT R2, R2, 0x3, RZ, 0xc0, !PT ;  /* 0x0000000302027812 */ /* 0x000fc600078ec0ff */
[----:B------:R-:W1:Y:S01]  /*02f0*/  LDC.64 R6, c[0x0][0x398] ;  /* 0x0000e600ff067b82 */ /* 0x000e620000000a00 */
[----:B------:R-:W-:-:S07]  /*0300*/  IADD3 R2, PT, PT, -R2, RZ, RZ ;  /* 0x000000ff02027210 */ /* 0x000fce0007ffe1ff */
[----:B------:R-:W2:Y:S08]  /*0310*/  LDC.64 R8, c[0x0][0x380] ;  /* 0x0000e000ff087b82 */ /* 0x000eb00000000a00 */
[----:B------:R-:W3:Y:S02]  /*0320*/  LDC.64 R10, c[0x0][0x388] ;  /* 0x0000e200ff0a7b82 */ /* 0x000ee40000000a00 */
.L_x_7:
[----:B---3--:R-:W-:-:S04]  /*0330*/  IMAD.WIDE R16, R3, 0x4, R10 ;  /* 0x0000000403107825 */ /* 0x008fc800078e020a */
[C---:B0-----:R-:W-:Y:S02]  /*0340*/  IMAD.WIDE R14, R3.reuse, 0x4, R4 ;  /* 0x00000004030e7825 */ /* 0x041fe400078e0204 */
[----:B------:R-:W3:Y:S02]  /*0350*/  LDG.E R16, desc[UR4][R16.64] ;  /* 0x0000000410107981 */ /* 0x000ee4000c1e1900 */
[----:B--2---:R-:W-:Y:S02]  /*0360*/  IMAD.WIDE R18, R3, 0x4, R8 ;  /* 0x0000000403127825 */ /* 0x004fe400078e0208 */
[----:B------:R-:W2:Y:S04]  /*0370*/  LDG.E R15, desc[UR4][R14.64] ;  /* 0x000000040e0f7981 */ /* 0x000ea8000c1e1900 */
[----:B----4-:R-:W4:Y:S01]  /*0380*/  LDG.E R18, desc[UR4][R18.64] ;  /* 0x0000000412127981 */ /* 0x010f22000c1e1900 */
[----:B------:R-:W-:-:S04]  /*0390*/  IADD3 R2, PT, PT, R2, 0x1, RZ ;  /* 0x0000000102027810 */ /* 0x000fc80007ffe0ff */
[----:B------:R-:W-:Y:S01]  /*03a0*/  ISETP.NE.AND P0, PT, R2, RZ, PT ;  /* 0x000000ff0200720c */ /* 0x000fe20003f05270 */
[----:B---3--:R-:W-:-:S04]  /*03b0*/  FMUL R12, R16, UR9 ;  /* 0x00000009100c7c20 */ /* 0x008fc80008400000 */
[----:B--2---:R-:W-:-:S04]  /*03c0*/  FMUL R13, R12, R15 ;  /* 0x0000000f0c0d7220 */ /* 0x004fc80000400000 */
[----:B----4-:R-:W-:Y:S01]  /*03d0*/  FFMA R20, R18, UR8, R13 ;  /* 0x0000000812147c23 */ /* 0x010fe2000800000d */
[----:B-1----:R-:W-:Y:S01]  /*03e0*/  IMAD.WIDE R12, R3, 0x4, R6 ;  /* 0x00000004030c7825 */ /* 0x002fe200078e0206 */
[----:B------:R-:W-:-:S03]  /*03f0*/  IADD3 R3, PT, PT, R0, R3, RZ ;  /* 0x0000000300037210 */ /* 0x000fc60007ffe0ff */
[----:B------:R-:W-:-:S05]  /*0400*/  FADD R21, R20, UR7 ;  /* 0x0000000714157e21 */ /* 0x000fca0008000000 */
[----:B------:R4:W-:Y:S01]  /*0410*/  STG.E desc[UR4][R12.64], R21 ;  /* 0x000000150c007986 */ /* 0x0009e2000c101904 */
[----:B------:R-:W-:Y:S05]  /*0420*/  @P0 BRA `(.L_x_7) ;  /* 0xfffffffc00c00947 */ /* 0x000fea000383ffff */
.L_x_6:
[----:B------:R-:W-:Y:S05]  /*0430*/  BSYNC.RECONVERGENT B0 ;  /* 0x0000000000007941 */ /* 0x000fea0003800200 */
.L_x_5:
[----:B------:R-:W-:Y:S05]  /*0440*/  @!P1 EXIT ;  /* 0x000000000000994d */ /* 0x000fea0003800000 */
.L_x_8:
[----:B-1----:R-:W0:Y:S08]  /*0450*/  LDC.64 R6, c[0x0][0x388] ;  /* 0x0000e200ff067b82 */ /* 0x002e300000000a00 */
[----:B------:R-:W1:Y:S08]  /*0460*/  LDC.64 R8, c[0x0][0x390] ;  /* 0x0000e400ff087b82 */ /* 0x000e700000000a00 */
[----:B------:R-:W2:Y:S01]  /*0470*/  LDC.64 R4, c[0x0][0x380] ;  /* 0x0000e000ff047b82 */ /* 0x000ea20000000a00 */
[----:B0-----:R-:W-:-:S07]  /*0480*/  IMAD.WIDE R6, R3, 0x4, R6 ;  /* 0x0000000403067825 */ /* 0x001fce00078e0206 */
[----:B------:R-:W0:Y:S01]  /*0490*/  LDC.64 R10, c[0x0][0x398] ;  /* 0x0000e600ff0a7b82 */ /* 0x000e220000000a00 */
[----:B----4-:R-:W3:Y:S01]  /*04a0*/  LDG.E R12, desc[UR4][R6.64] ;  /* 0x00000004060c7981 */ /* 0x010ee2000c1e1900 */
[----:B-1----:R-:W-:-:S05]  /*04b0*/  IMAD.WIDE R8, R3, 0x4, R8 ;  /* 0x0000000403087825 */ /* 0x002fca00078e0208 */
[----:B------:R-:W4:Y:S01]  /*04c0*/  LDG.E R13, desc[UR4][R8.64] ;  /* 0x00000004080d7981 */ /* 0x000f22000c1e1900 */
[----:B--2---:R-:W-:-:S05]  /*04d0*/  IMAD.WIDE R4, R3, 0x4, R4 ;  /* 0x0000000403047825 */ /* 0x004fca00078e0204 */
[----:B------:R1:W2:Y:S01]  /*04e0*/  LDG.E R2, desc[UR4][R4.64] ;  /* 0x0000000404027981 */ /* 0x0002a2000c1e1900 */
[----:B0-----:R-:W-:-:S04]  /*04f0*/  IMAD.WIDE R10, R3, 0x4, R10 ;  /* 0x00000004030a7825 */ /* 0x001fc800078e020a */
[----:B-1----:R-:W-:-:S04]  /*0500*/  IMAD.WIDE R4, R0, 0x4, R4 ;  /* 0x0000000400047825 */ /* 0x002fc800078e0204 */
[----:B---3--:R-:W-:-:S04]  /*0510*/  FMUL R12, R12, UR11 ;  /* 0x0000000b0c0c7c20 */ /* 0x008fc80008400000 */
[----:B----4-:R-:W-:-:S04]  /*0520*/  FMUL R13, R12, R13 ;  /* 0x0000000d0c0d7220 */ /* 0x010fc80000400000 */
[----:B--2---:R-:W-:Y:S01]  /*0530*/  FFMA R2, R2, UR10, R13 ;  /* 0x0000000a02027c23 */ /* 0x004fe2000800000d */
[----:B------:R-:W-:-:S04]  /*0540*/  IMAD.WIDE R12, R0, 0x4, R6 ;  /* 0x00000004000c7825 */ /* 0x000fc800078e0206 */
[----:B------:R-:W-:Y:S01]  /*0550*/  FADD R17, R2, UR12 ;  /* 0x0000000c02117e21 */ /* 0x000fe20008000000 */
[----:B------:R-:W-:-:S04]  /*0560*/  IMAD.WIDE R6, R0, 0x4, R8 ;  /* 0x0000000400067825 */ /* 0x000fc800078e0208 */
[----:B------:R0:W-:Y:S04]  /*0570*/  STG.E desc[UR4][R10.64], R17 ;  /* 0x000000110a007986 */ /* 0x0001e8000c101904 */
[----:B------:R-:W2:Y:S04]  /*0580*/  LDG.E R8, desc[UR4][R12.64] ;  /* 0x000000040c087981 */ /* 0x000ea8000c1e1900 */
[----:B------:R-:W3:Y:S04]  /*0590*/  LDG.E R9, desc[UR4][R6.64] ;  /* 0x0000000406097981 */ /* 0x000ee8000c1e1900 */
[----:B------:R-:W4:Y:S01]  /*05a0*/  LDG.E R2, desc[UR4][R4.64] ;  /* 0x0000000404027981 */ /* 0x000f22000c1e1900 */
[----:B------:R-:W-:-:S04]  /*05b0*/  IMAD.WIDE R14, R0, 0x4, R12 ;  /* 0x00000004000e7825 */ /* 0x000fc800078e020c */
[----:B--2---:R-:W-:-:S04]  /*05c0*/  FMUL R8, R8, UR11 ;  /* 0x0000000b08087c20 */ /* 0x004fc80008400000 */
[----:B---3--:R-:W-:-:S04]  /*05d0*/  FMUL R9, R8, R9 ;  /* 0x0000000908097220 */ /* 0x008fc80000400000 */
[----:B----4-:R-:W-:Y:S01]  /*05e0*/  FFMA R2, R2, UR10, R9 ;  /* 0x0000000a02027c23 */ /* 0x010fe20008000009 */
[----:B------:R-:W-:-:S04]  /*05f0*/  IMAD.WIDE R8, R0, 0x4, R10 ;  /* 0x0000000400087825 */ /* 0x000fc800078e020a */
[----:B------:R-:W-:Y:S01]  /*0600*/  FADD R19, R2, UR12 ;  /* 0x0000000c02137e21 */ /* 0x000fe20008000000 */
[----:B0-----:R-:W-:-:S04]  /*0610*/  IMAD.WIDE R10, R0, 0x4, R6 ;  /* 0x00000004000a7825 */ /* 0x001fc800078e0206 */
[----:B------:R0:W-:Y:S01]  /*0620*/  STG.E desc[UR4][R8.64], R19 ;  /* 0x0000001308007986 */ /* 0x0001e2000c101904 */
[----:B------:R-:W-:-:S03]  /*0630*/  IMAD.WIDE R6, R0, 0x4, R4 ;  /* 0x0000000400067825 */ /* 0x000fc600078e0204 */
        /* <DEDUP_REMOVED lines=9> */
[----:B------:R-:W-:-:S04]  /*06d0*/  IMAD.WIDE R12, R0, 0x4, R14 ;  /* 0x00000004000c7825 */ /* 0x000fc800078e020e */
[----:B------:R1:W-:Y:S01]  /*06e0*/  STG.E desc[UR4][R4.64], R21 ;  /* 0x0000001504007986 */ /* 0x0003e2000c101904 */
[----:B0-----:R-:W-:-:S03]  /*06f0*/  IMAD.WIDE R8, R0, 0x4, R6 ;  /* 0x0000000400087825 */ /* 0x001fc600078e0206 */
[----:B------:R-:W2:Y:S04]  /*0700*/  LDG.E R12, desc[UR4][R12.64] ;  /* 0x000000040c0c7981 */ /* 0x000ea8000c1e1900 */
[----:B------:R-:W3:Y:S04]  /*0710*/  LDG.E R17, desc[UR4][R16.64] ;  /* 0x0000000410117981 */ /* 0x000ee8000c1e1900 */
[----:B------:R-:W4:Y:S01]  /*0720*/  LDG.E R8, desc[UR4][R8.64] ;  /* 0x0000000408087981 */ /* 0x000f22000c1e1900 */
[----:B------:R-:W-:-:S04]  /*0730*/  LEA R3, R0, R3, 0x2 ;  /* 0x0000000300037211 */ /* 0x000fc800078e10ff */
[----:B------:R-:W-:Y:S01]  /*0740*/  ISETP.GE.AND P0, PT, R3, UR6, PT ;  /* 0x0000000603007c0c */ /* 0x000fe2000bf06270 */
[----:B--2---:R-:W-:-:S04]  /*0750*/  FMUL R2, R12, UR11 ;  /* 0x0000000b0c027c20 */ /* 0x004fc80008400000 */
[----:B---3--:R-:W-:-:S04]  /*0760*/  FMUL R7, R2, R17 ;  /* 0x0000001102077220 */ /* 0x008fc80000400000 */
[----:B----4-:R-:W-:Y:S01]  /*0770*/  FFMA R2, R8, UR10, R7 ;  /* 0x0000000a08027c23 */ /* 0x010fe20008000007 */
[----:B------:R-:W-:-:S04]  /*0780*/  IMAD.WIDE R6, R0, 0x4, R4 ;  /* 0x0000000400067825 */ /* 0x000fc800078e0204 */
[----:B------:R-:W-:-:S05]  /*0790*/  FADD R11, R2, UR12 ;  /* 0x0000000c020b7e21 */ /* 0x000fca0008000000 */
[----:B------:R1:W-:Y:S01]  /*07a0*/  STG.E desc[UR4][R6.64], R11 ;  /* 0x0000000b06007986 */ /* 0x0003e2000c101904 */
[----:B------:R-:W-:Y:S05]  /*07b0*/  @!P0 BRA `(.L_x_8) ;  /* 0xfffffffc00248947 */ /* 0x000fea000383ffff */
[----:B------:R-:W-:Y:S05]  /*07c0*/  EXIT ;  /* 0x000000000000794d */ /* 0x000fea0003800000 */
.L_x_9:
        /* <DEDUP_REMOVED lines=11> */
.L_x_11:


//--------------------- .nv.shared.reserved.0     --------------------------
	.section	.nv.shared.reserved.0,"aw",@nobits
	.weak		__nv_reservedSMEM_offset_0_alias
	.size		__nv_reservedSMEM_offset_0_alias, 0, 64
	.other		__nv_reservedSMEM_offset_0_alias,@"STO_CUDA_RESERVED_SHARED STV_DEFAULT"
__nv_reservedSMEM_offset_0_alias:
	.zero		0
	.zero		64


//--------------------- .nv.constant0._Z26fusedElementWiseVectorizedPfS_S_S_fffi --------------------------
	.section	.nv.constant0._Z26fusedElementWiseVectorizedPfS_S_S_fffi,"a",@progbits
	.sectionflags	@""
	.align	4
.nv.constant0._Z26fusedElementWiseVectorizedPfS_S_S_fffi:
	.zero		944


//--------------------- .nv.constant0._Z16fusedElementWisePfS_S_S_fffi --------------------------
	.section	.nv.constant0._Z16fusedElementWisePfS_S_S_fffi,"a",@progbits
	.sectionflags	@""
	.align	4
.nv.constant0._Z16fusedElementWisePfS_S_S_fffi:
	.zero		944


//--------------------- SYMBOLS --------------------------

	.type		.nv.reservedSmem.offset0,@object
	.size		.nv.reservedSmem.offset0,0x4
